//
// Generated by NVIDIA NVVM Compiler
//
// Compiler Build ID: CL-36424714
// Cuda compilation tools, release 13.0, V13.0.88
// Based on NVVM 20.0.0
//

.version 9.0
.target sm_100
.address_size 64

	// .globl	_Z10matrix_mulPiS_S_iii

.visible .entry _Z10matrix_mulPiS_S_iii(
	.param .u64 .ptr .align 1 _Z10matrix_mulPiS_S_iii_param_0,
	.param .u64 .ptr .align 1 _Z10matrix_mulPiS_S_iii_param_1,
	.param .u64 .ptr .align 1 _Z10matrix_mulPiS_S_iii_param_2,
	.param .u32 _Z10matrix_mulPiS_S_iii_param_3,
	.param .u32 _Z10matrix_mulPiS_S_iii_param_4,
	.param .u32 _Z10matrix_mulPiS_S_iii_param_5
)
{
	.reg .pred 	%p<13>;
	.reg .b32 	%r<112>;
	.reg .b64 	%rd<40>;

	ld.param.u64 	%rd5, [_Z10matrix_mulPiS_S_iii_param_0];
	ld.param.u64 	%rd6, [_Z10matrix_mulPiS_S_iii_param_1];
	ld.param.u64 	%rd4, [_Z10matrix_mulPiS_S_iii_param_2];
	ld.param.u32 	%r34, [_Z10matrix_mulPiS_S_iii_param_3];
	ld.param.u32 	%r32, [_Z10matrix_mulPiS_S_iii_param_4];
	ld.param.u32 	%r35, [_Z10matrix_mulPiS_S_iii_param_5];
	cvta.to.global.u64 	%rd1, %rd6;
	cvta.to.global.u64 	%rd2, %rd5;
	mov.u32 	%r36, %ctaid.x;
	mov.u32 	%r37, %ntid.x;
	mov.u32 	%r38, %tid.x;
	mad.lo.s32 	%r1, %r36, %r37, %r38;
	mov.u32 	%r39, %ntid.y;
	mov.u32 	%r40, %ctaid.y;
	mov.u32 	%r41, %tid.y;
	mad.lo.s32 	%r42, %r39, %r40, %r41;
	setp.ge.s32 	%p1, %r1, %r34;
	setp.ge.s32 	%p2, %r42, %r35;
	or.pred  	%p3, %p1, %p2;
	@%p3 bra 	$L__BB0_14;
	setp.lt.s32 	%p4, %r32, 1;
	mov.b32 	%r111, 0;
	@%p4 bra 	$L__BB0_13;
	mul.lo.s32 	%r3, %r32, %r1;
	and.b32  	%r4, %r32, 7;
	setp.lt.u32 	%p5, %r32, 8;
	mov.b32 	%r106, 0;
	mov.u32 	%r111, %r106;
	@%p5 bra 	$L__BB0_5;
	and.b32  	%r106, %r32, 2147483640;
	neg.s32 	%r100, %r106;
	shl.b32 	%r7, %r35, 3;
	add.s64 	%rd3, %rd2, 16;
	mov.b32 	%r111, 0;
	mul.wide.s32 	%rd11, %r35, 4;
	mov.u32 	%r98, %r3;
	mov.u32 	%r99, %r42;
$L__BB0_4:
	.pragma "nounroll";
	mul.wide.s32 	%rd7, %r98, 4;
	add.s64 	%rd8, %rd3, %rd7;
	ld.global.u32 	%r47, [%rd8+-16];
	mul.wide.s32 	%rd9, %r99, 4;
	add.s64 	%rd10, %rd1, %rd9;
	ld.global.u32 	%r48, [%rd10];
	mad.lo.s32 	%r49, %r48, %r47, %r111;
	ld.global.u32 	%r50, [%rd8+-12];
	add.s64 	%rd12, %rd10, %rd11;
	ld.global.u32 	%r51, [%rd12];
	mad.lo.s32 	%r52, %r51, %r50, %r49;
	ld.global.u32 	%r53, [%rd8+-8];
	add.s64 	%rd13, %rd12, %rd11;
	ld.global.u32 	%r54, [%rd13];
	mad.lo.s32 	%r55, %r54, %r53, %r52;
	ld.global.u32 	%r56, [%rd8+-4];
	add.s64 	%rd14, %rd13, %rd11;
	ld.global.u32 	%r57, [%rd14];
	mad.lo.s32 	%r58, %r57, %r56, %r55;
	ld.global.u32 	%r59, [%rd8];
	add.s64 	%rd15, %rd14, %rd11;
	ld.global.u32 	%r60, [%rd15];
	mad.lo.s32 	%r61, %r60, %r59, %r58;
	ld.global.u32 	%r62, [%rd8+4];
	add.s64 	%rd16, %rd15, %rd11;
	ld.global.u32 	%r63, [%rd16];
	mad.lo.s32 	%r64, %r63, %r62, %r61;
	ld.global.u32 	%r65, [%rd8+8];
	add.s64 	%rd17, %rd16, %rd11;
	ld.global.u32 	%r66, [%rd17];
	mad.lo.s32 	%r67, %r66, %r65, %r64;
	ld.global.u32 	%r68, [%rd8+12];
	add.s64 	%rd18, %rd17, %rd11;
	ld.global.u32 	%r69, [%rd18];
	mad.lo.s32 	%r111, %r69, %r68, %r67;
	add.s32 	%r100, %r100, 8;
	add.s32 	%r99, %r99, %r7;
	add.s32 	%r98, %r98, 8;
	setp.ne.s32 	%p6, %r100, 0;
	@%p6 bra 	$L__BB0_4;
$L__BB0_5:
	setp.eq.s32 	%p7, %r4, 0;
	@%p7 bra 	$L__BB0_13;
	and.b32  	%r19, %r32, 3;
	setp.lt.u32 	%p8, %r4, 4;
	@%p8 bra 	$L__BB0_8;
	add.s32 	%r71, %r106, %r3;
	mul.wide.s32 	%rd19, %r71, 4;
	add.s64 	%rd20, %rd2, %rd19;
	ld.global.u32 	%r72, [%rd20];
	mad.lo.s32 	%r73, %r106, %r35, %r42;
	mul.wide.s32 	%rd21, %r73, 4;
	add.s64 	%rd22, %rd1, %rd21;
	ld.global.u32 	%r74, [%rd22];
	mad.lo.s32 	%r75, %r74, %r72, %r111;
	ld.global.u32 	%r76, [%rd20+4];
	mul.wide.s32 	%rd23, %r35, 4;
	add.s64 	%rd24, %rd22, %rd23;
	ld.global.u32 	%r77, [%rd24];
	mad.lo.s32 	%r78, %r77, %r76, %r75;
	ld.global.u32 	%r79, [%rd20+8];
	add.s64 	%rd25, %rd24, %rd23;
	ld.global.u32 	%r80, [%rd25];
	mad.lo.s32 	%r81, %r80, %r79, %r78;
	ld.global.u32 	%r82, [%rd20+12];
	add.s64 	%rd26, %rd25, %rd23;
	ld.global.u32 	%r83, [%rd26];
	mad.lo.s32 	%r111, %r83, %r82, %r81;
	add.s32 	%r106, %r106, 4;
$L__BB0_8:
	setp.eq.s32 	%p9, %r19, 0;
	@%p9 bra 	$L__BB0_13;
	setp.eq.s32 	%p10, %r19, 1;
	@%p10 bra 	$L__BB0_11;
	add.s32 	%r85, %r106, %r3;
	mul.wide.s32 	%rd27, %r85, 4;
	add.s64 	%rd28, %rd2, %rd27;
	ld.global.u32 	%r86, [%rd28];
	mad.lo.s32 	%r87, %r106, %r35, %r42;
	mul.wide.s32 	%rd29, %r87, 4;
	add.s64 	%rd30, %rd1, %rd29;
	ld.global.u32 	%r88, [%rd30];
	mad.lo.s32 	%r89, %r88, %r86, %r111;
	ld.global.u32 	%r90, [%rd28+4];
	mul.wide.s32 	%rd31, %r35, 4;
	add.s64 	%rd32, %rd30, %rd31;
	ld.global.u32 	%r91, [%rd32];
	mad.lo.s32 	%r111, %r91, %r90, %r89;
	add.s32 	%r106, %r106, 2;
$L__BB0_11:
	and.b32  	%r92, %r32, 1;
	setp.eq.b32 	%p11, %r92, 1;
	not.pred 	%p12, %p11;
	@%p12 bra 	$L__BB0_13;
	add.s32 	%r93, %r106, %r3;
	mul.wide.s32 	%rd33, %r93, 4;
	add.s64 	%rd34, %rd2, %rd33;
	ld.global.u32 	%r94, [%rd34];
	mad.lo.s32 	%r95, %r106, %r35, %r42;
	mul.wide.s32 	%rd35, %r95, 4;
	add.s64 	%rd36, %rd1, %rd35;
	ld.global.u32 	%r96, [%rd36];
	mad.lo.s32 	%r111, %r96, %r94, %r111;
$L__BB0_13:
	mad.lo.s32 	%r97, %r35, %r1, %r42;
	cvta.to.global.u64 	%rd37, %rd4;
	mul.wide.s32 	%rd38, %r97, 4;
	add.s64 	%rd39, %rd37, %rd38;
	st.global.u32 	[%rd39], %r111;
$L__BB0_14:
	ret;

}


// ===== COMPILED SASS (sm_100) =====

	.target	sm_100

	.elftype	@"ET_EXEC"


//--------------------- .note.nv.tkinfo           --------------------------
	.section	.note.nv.tkinfo,"",@"SHT_NOTE"
	.sectionflags	@"SHF_NOTE_NV_TKINFO"
	.tkinfo
        /*0018*/ 	.word	0x00000002
        /*0030*/ 	.string	""
        /*0030*/ 	.string	"ptxas"
        /*0030*/ 	.string	"Cuda compilation tools, release 13.0, V13.0.88"
        /*0030*/ 	.string	"Build cuda_13.0.r13.0/compiler.36424714_0"
        /*0030*/ 	.string	"-arch sm_100 -m 64 "



//--------------------- .note.nv.cuinfo           --------------------------
	.section	.note.nv.cuinfo,"",@"SHT_NOTE"
	.sectionflags	@"SHF_NOTE_NV_CUINFO"
        /*0018*/ 	.short	0x0002
        /*001a*/ 	.short	0x0064
        /*001c*/ 	.short	0x0082
	.zero		2


//--------------------- .nv.info                  --------------------------
	.section	.nv.info,"",@"SHT_CUDA_INFO"
	.align	4


	//----- nvinfo : EIATTR_REGCOUNT
	.align		4
        /*0000*/ 	.byte	0x04, 0x2f
        /*0002*/ 	.short	(.L_1 - .L_0)
	.align		4
.L_0:
        /*0004*/ 	.word	index@(_Z10matrix_mulPiS_S_iii)
        /*0008*/ 	.word	0x00000020


	//----- nvinfo : EIATTR_FRAME_SIZE
	.align		4
.L_1:
        /*000c*/ 	.byte	0x04, 0x11
        /*000e*/ 	.short	(.L_3 - .L_2)
	.align		4
.L_2:
        /*0010*/ 	.word	index@(_Z10matrix_mulPiS_S_iii)
        /*0014*/ 	.word	0x00000000


	//----- nvinfo : EIATTR_MIN_STACK_SIZE
	.align		4
.L_3:
        /*0018*/ 	.byte	0x04, 0x12
        /*001a*/ 	.short	(.L_5 - .L_4)
	.align		4
.L_4:
        /*001c*/ 	.word	index@(_Z10matrix_mulPiS_S_iii)
        /*0020*/ 	.word	0x00000000
.L_5:


//--------------------- .nv.compat                --------------------------
	.section	.nv.compat,"",@"SHT_CUDA_COMPAT_INFO"
	.align	4
        /*0000*/ 	.byte	0x02, 0x09, 0x00, 0x00, 0x02, 0x02, 0x01, 0x00, 0x02, 0x05, 0x05, 0x00, 0x03, 0x07, 0x01, 0x01
        /*0010*/ 	.byte	0x02, 0x03, 0x00, 0x00, 0x02, 0x06, 0x01, 0x00, 0x04, 0x0b, 0x08, 0x00, 0x09, 0x00, 0x00, 0x00
        /*0020*/ 	.byte	0x00, 0x00, 0x00, 0x00


//--------------------- .nv.info._Z10matrix_mulPiS_S_iii --------------------------
	.section	.nv.info._Z10matrix_mulPiS_S_iii,"",@"SHT_CUDA_INFO"
	.sectionflags	@""
	.align	4


	//----- nvinfo : EIATTR_CUDA_API_VERSION
	.align		4
        /*0000*/ 	.byte	0x04, 0x37
        /*0002*/ 	.short	(.L_7 - .L_6)
.L_6:
        /*0004*/ 	.word	0x00000082


	//----- nvinfo : EIATTR_KPARAM_INFO
	.align		4
.L_7:
        /*0008*/ 	.byte	0x04, 0x17
        /*000a*/ 	.short	(.L_9 - .L_8)
.L_8:
        /*000c*/ 	.word	0x00000000
        /*0010*/ 	.short	0x0005
        /*0012*/ 	.short	0x0020
        /*0014*/ 	.byte	0x00, 0xf0, 0x11, 0x00


	//----- nvinfo : EIATTR_KPARAM_INFO
	.align		4
.L_9:
        /*0018*/ 	.byte	0x04, 0x17
        /*001a*/ 	.short	(.L_11 - .L_10)
.L_10:
        /*001c*/ 	.word	0x00000000
        /*0020*/ 	.short	0x0004
        /*0022*/ 	.short	0x001c
        /*0024*/ 	.byte	0x00, 0xf0, 0x11, 0x00


	//----- nvinfo : EIATTR_KPARAM_INFO
	.align		4
.L_11:
        /*0028*/ 	.byte	0x04, 0x17
        /*002a*/ 	.short	(.L_13 - .L_12)
.L_12:
        /*002c*/ 	.word	0x00000000
        /*0030*/ 	.short	0x0003
        /*0032*/ 	.short	0x0018
        /*0034*/ 	.byte	0x00, 0xf0, 0x11, 0x00


	//----- nvinfo : EIATTR_KPARAM_INFO
	.align		4
.L_13:
        /*0038*/ 	.byte	0x04, 0x17
        /*003a*/ 	.short	(.L_15 - .L_14)
.L_14:
        /*003c*/ 	.word	0x00000000
        /*0040*/ 	.short	0x0002
        /*0042*/ 	.short	0x0010
        /*0044*/ 	.byte	0x00, 0xf5, 0x21, 0x00


	//----- nvinfo : EIATTR_KPARAM_INFO
	.align		4
.L_15:
        /*0048*/ 	.byte	0x04, 0x17
        /*004a*/ 	.short	(.L_17 - .L_16)
.L_16:
        /*004c*/ 	.word	0x00000000
        /*0050*/ 	.short	0x0001
        /*0052*/ 	.short	0x0008
        /*0054*/ 	.byte	0x00, 0xf5, 0x21, 0x00


	//----- nvinfo : EIATTR_KPARAM_INFO
	.align		4
.L_17:
        /*0058*/ 	.byte	0x04, 0x17
        /*005a*/ 	.short	(.L_19 - .L_18)
.L_18:
        /*005c*/ 	.word	0x00000000
        /*0060*/ 	.short	0x0000
        /*0062*/ 	.short	0x0000
        /*0064*/ 	.byte	0x00, 0xf5, 0x21, 0x00


	//----- nvinfo : EIATTR_SPARSE_MMA_MASK
	.align		4
.L_19:
        /*0068*/ 	.byte	0x03, 0x50
        /*006a*/ 	.short	0x0000


	//----- nvinfo : EIATTR_MAXREG_COUNT
	.align		4
        /*006c*/ 	.byte	0x03, 0x1b
        /*006e*/ 	.short	0x00ff


	//----- nvinfo : EIATTR_MERCURY_ISA_VERSION
	.align		4
        /*0070*/ 	.byte	0x03, 0x5f
        /*0072*/ 	.short	0x0101


	//----- nvinfo : EIATTR_VRC_CTA_INIT_COUNT
	.align		4
        /*0074*/ 	.byte	0x02, 0x4a
	.zero		1
	.zero		1


	//----- nvinfo : EIATTR_EXIT_INSTR_OFFSETS
	.align		4
        /*0078*/ 	.byte	0x04, 0x1c
        /*007a*/ 	.short	(.L_21 - .L_20)


	//   ....[0]....
.L_20:
        /*007c*/ 	.word	0x000000d0


	//   ....[1]....
        /*0080*/ 	.word	0x00000850


	//----- nvinfo : EIATTR_CBANK_PARAM_SIZE
	.align		4
.L_21:
        /*0084*/ 	.byte	0x03, 0x19
        /*0086*/ 	.short	0x0024


	//----- nvinfo : EIATTR_PARAM_CBANK
	.align		4
        /*0088*/ 	.byte	0x04, 0x0a
        /*008a*/ 	.short	(.L_23 - .L_22)
	.align		4
.L_22:
        /*008c*/ 	.word	index@(.nv.constant0._Z10matrix_mulPiS_S_iii)
        /*0090*/ 	.short	0x0380
        /*0092*/ 	.short	0x0024


	//----- nvinfo : EIATTR_SW_WAR
	.align		4
.L_23:
        /*0094*/ 	.byte	0x04, 0x36
        /*0096*/ 	.short	(.L_25 - .L_24)
.L_24:
        /*0098*/ 	.word	0x00000008
.L_25:


//--------------------- .nv.callgraph             --------------------------
	.section	.nv.callgraph,"",@"SHT_CUDA_CALLGRAPH"
	.align	4
	.sectionentsize	8
	.align		4
        /*0000*/ 	.word	0x00000000
	.align		4
        /*0004*/ 	.word	0xffffffff
	.align		4
        /*0008*/ 	.word	0x00000000
	.align		4
        /*000c*/ 	.word	0xfffffffe
	.align		4
        /*0010*/ 	.word	0x00000000
	.align		4
        /*0014*/ 	.word	0xfffffffd
	.align		4
        /*0018*/ 	.word	0x00000000
	.align		4
        /*001c*/ 	.word	0xfffffffc


//--------------------- .text._Z10matrix_mulPiS_S_iii --------------------------
	.section	.text._Z10matrix_mulPiS_S_iii,"ax",@progbits
	.align	128
        .global         _Z10matrix_mulPiS_S_iii
        .type           _Z10matrix_mulPiS_S_iii,@function
        .size           _Z10matrix_mulPiS_S_iii,(.L_x_5 - _Z10matrix_mulPiS_S_iii)
        .other          _Z10matrix_mulPiS_S_iii,@"STO_CUDA_ENTRY STV_DEFAULT"
_Z10matrix_mulPiS_S_iii:
.text._Z10matrix_mulPiS_S_iii:
[----:B------:R-:W-:Y:S01]  /*0000*/  LDC R1, c[0x0][0x37c] ;  /* 0x0000df00ff017b82 */ /* 0x000fe20000000800 */
[----:B------:R-:W0:Y:S07]  /*0010*/  S2R R0, SR_CTAID.Y ;  /* 0x0000000000007919 */ /* 0x000e2e0000002600 */
[----:B------:R-:W1:Y:S01]  /*0020*/  S2UR UR4, SR_CTAID.X ;  /* 0x00000000000479c3 */ /* 0x000e620000002500 */
[----:B------:R-:W2:Y:S01]  /*0030*/  LDCU UR6, c[0x0][0x398] ;  /* 0x00007300ff0677ac */ /* 0x000ea20008000800 */
[----:B------:R-:W0:Y:S01]  /*0040*/  S2R R5, SR_TID.Y ;  /* 0x0000000000057919 */ /* 0x000e220000002200 */
[----:B------:R-:W1:Y:S05]  /*0050*/  S2R R3, SR_TID.X ;  /* 0x0000000000037919 */ /* 0x000e6a0000002100 */
[----:B------:R-:W1:Y:S01]  /*0060*/  LDC R14, c[0x0][0x360] ;  /* 0x0000d800ff0e7b82 */ /* 0x000e620000000800 */
[----:B------:R-:W0:Y:S07]  /*0070*/  LDCU UR5, c[0x0][0x364] ;  /* 0x00006c80ff0577ac */ /* 0x000e2e0008000800 */
[----:B------:R-:W3:Y:S01]  /*0080*/  LDC R15, c[0x0][0x3a0] ;  /* 0x0000e800ff0f7b82 */ /* 0x000ee20000000800 */
[----:B0-----:R-:W-:-:S02]  /*0090*/  IMAD R0, R0, UR5, R5 ;  /* 0x0000000500007c24 */ /* 0x001fc4000f8e0205 */
[----:B-1----:R-:W-:-:S03]  /*00a0*/  IMAD R14, R14, UR4, R3 ;  /* 0x000000040e0e7c24 */ /* 0x002fc6000f8e0203 */
[----:B---3--:R-:W-:-:S04]  /*00b0*/  ISETP.GE.AND P0, PT, R0, R15, PT ;  /* 0x0000000f0000720c */ /* 0x008fc80003f06270 */
[----:B--2---:R-:W-:-:S13]  /*00c0*/  ISETP.GE.OR P0, PT, R14, UR6, P0 ;  /* 0x000000060e007c0c */ /* 0x004fda0008706670 */
[----:B------:R-:W-:Y:S05]  /*00d0*/  @P0 EXIT ;  /* 0x000000000000094d */ /* 0x000fea0003800000 */
[----:B------:R-:W0:Y:S01]  /*00e0*/  LDC R17, c[0x0][0x39c] ;  /* 0x0000e700ff117b82 */ /* 0x000e220000000800 */
[----:B------:R-:W1:Y:S01]  /*00f0*/  LDCU.64 UR6, c[0x0][0x358] ;  /* 0x00006b00ff0677ac */ /* 0x000e620008000a00 */
[----:B------:R-:W-:Y:S01]  /*0100*/  HFMA2 R25, -RZ, RZ, 0, 0 ;  /* 0x00000000ff197431 */ /* 0x000fe200000001ff */
[----:B0-----:R-:W-:-:S13]  /*0110*/  ISETP.GE.AND P0, PT, R17, 0x1, PT ;  /* 0x000000011100780c */ /* 0x001fda0003f06270 */
[----:B-1----:R-:W-:Y:S05]  /*0120*/  @!P0 BRA `(.L_x_0) ;  /* 0x0000000400b88947 */ /* 0x002fea0003800000 */
[C---:B------:R-:W-:Y:S01]  /*0130*/  ISETP.GE.U32.AND P1, PT, R17.reuse, 0x8, PT ;  /* 0x000000081100780c */ /* 0x040fe20003f26070 */
[----:B------:R-:W-:Y:S01]  /*0140*/  IMAD R18, R14, R17, RZ ;  /* 0x000000110e127224 */ /* 0x000fe200078e02ff */
[----:B------:R-:W-:Y:S02]  /*0150*/  LOP3.LUT R26, R17, 0x7, RZ, 0xc0, !PT ;  /* 0x00000007111a7812 */ /* 0x000fe400078ec0ff */
[----:B------:R-:W-:Y:S02]  /*0160*/  MOV R19, RZ ;  /* 0x000000ff00137202 */ /* 0x000fe40000000f00 */
[----:B------:R-:W-:Y:S02]  /*0170*/  ISETP.NE.AND P0, PT, R26, RZ, PT ;  /* 0x000000ff1a00720c */ /* 0x000fe40003f05270 */
[----:B------:R-:W-:-:S05]  /*0180*/  MOV R25, RZ ;  /* 0x000000ff00197202 */ /* 0x000fca0000000f00 */
[----:B------:R-:W-:Y:S06]  /*0190*/  @!P1 BRA `(.L_x_1) ;  /* 0x0000000000c49947 */ /* 0x000fec0003800000 */
[----:B------:R-:W0:Y:S01]  /*01a0*/  LDCU.64 UR4, c[0x0][0x380] ;  /* 0x00007000ff0477ac */ /* 0x000e220008000a00 */
[----:B------:R-:W-:Y:S02]  /*01b0*/  LOP3.LUT R19, R17, 0x7ffffff8, RZ, 0xc0, !PT ;  /* 0x7ffffff811137812 */ /* 0x000fe400078ec0ff */
[----:B------:R-:W-:Y:S02]  /*01c0*/  MOV R25, RZ ;  /* 0x000000ff00197202 */ /* 0x000fe40000000f00 */
[----:B------:R-:W-:Y:S02]  /*01d0*/  MOV R16, R18 ;  /* 0x0000001200107202 */ /* 0x000fe40000000f00 */
[----:B------:R-:W-:Y:S02]  /*01e0*/  MOV R22, R0 ;  /* 0x0000000000167202 */ /* 0x000fe40000000f00 */
[----:B------:R-:W-:Y:S01]  /*01f0*/  IADD3 R20, PT, PT, -R19, RZ, RZ ;  /* 0x000000ff13147210 */ /* 0x000fe20007ffe1ff */
[----:B0-----:R-:W-:-:S04]  /*0200*/  UIADD3 UR4, UP0, UPT, UR4, 0x10, URZ ;  /* 0x0000001004047890 */ /* 0x001fc8000ff1e0ff */
[----:B------:R-:W-:-:S12]  /*0210*/  UIADD3.X UR5, UPT, UPT, URZ, UR5, URZ, UP0, !UPT ;  /* 0x00000005ff057290 */ /* 0x000fd800087fe4ff */
.L_x_2:
[----:B------:R-:W0:Y:S01]  /*0220*/  LDC.64 R12, c[0x0][0x388] ;  /* 0x0000e200ff0c7b82 */ /* 0x000e220000000a00 */
[----:B------:R-:W-:Y:S02]  /*0230*/  MOV R2, UR4 ;  /* 0x0000000400027c02 */ /* 0x000fe40008000f00 */
[----:B------:R-:W-:-:S03]  /*0240*/  MOV R3, UR5 ;  /* 0x0000000500037c02 */ /* 0x000fc60008000f00 */
[----:B------:R-:W-:-:S05]  /*0250*/  IMAD.WIDE R2, R16, 0x4, R2 ;  /* 0x0000000410027825 */ /* 0x000fca00078e0202 */
[----:B------:R-:W2:Y:S04]  /*0260*/  LDG.E R21, desc[UR6][R2.64+-0x10] ;  /* 0xfffff00602157981 */ /* 0x000ea8000c1e1900 */
[----:B------:R-:W3:Y:S04]  /*0270*/  LDG.E R23, desc[UR6][R2.64+-0xc] ;  /* 0xfffff40602177981 */ /* 0x000ee8000c1e1900 */
[----:B------:R-:W4:Y:S01]  /*0280*/  LDG.E R28, desc[UR6][R2.64+-0x8] ;  /* 0xfffff806021c7981 */ /* 0x000f22000c1e1900 */
[----:B0-----:R-:W-:-:S05]  /*0290*/  IMAD.WIDE R12, R22, 0x4, R12 ;  /* 0x00000004160c7825 */ /* 0x001fca00078e020c */
[----:B------:R0:W2:Y:S01]  /*02a0*/  LDG.E R24, desc[UR6][R12.64] ;  /* 0x000000060c187981 */ /* 0x0000a2000c1e1900 */
[----:B------:R-:W-:-:S04]  /*02b0*/  IMAD.WIDE R10, R15, 0x4, R12 ;  /* 0x000000040f0a7825 */ /* 0x000fc800078e020c */
[C---:B------:R-:W-:Y:S02]  /*02c0*/  IMAD.WIDE R4, R15.reuse, 0x4, R10 ;  /* 0x000000040f047825 */ /* 0x040fe400078e020a */
[----:B------:R-:W3:Y:S02]  /*02d0*/  LDG.E R10, desc[UR6][R10.64] ;  /* 0x000000060a0a7981 */ /* 0x000ee4000c1e1900 */
[C---:B------:R-:W-:Y:S02]  /*02e0*/  IMAD.WIDE R6, R15.reuse, 0x4, R4 ;  /* 0x000000040f067825 */ /* 0x040fe400078e0204 */
[----:B------:R1:W4:Y:S02]  /*02f0*/  LDG.E R27, desc[UR6][R4.64] ;  /* 0x00000006041b7981 */ /* 0x000324000c1e1900 */
[C---:B------:R-:W-:Y:S02]  /*0300*/  IMAD.WIDE R8, R15.reuse, 0x4, R6 ;  /* 0x000000040f087825 */ /* 0x040fe400078e0206 */
[----:B------:R-:W5:Y:S02]  /*0310*/  LDG.E R6, desc[UR6][R6.64] ;  /* 0x0000000606067981 */ /* 0x000f64000c1e1900 */
[----:B0-----:R-:W-:-:S02]  /*0320*/  IMAD.WIDE R12, R15, 0x4, R8 ;  /* 0x000000040f0c7825 */ /* 0x001fc400078e0208 */
[----:B------:R-:W5:Y:S04]  /*0330*/  LDG.E R29, desc[UR6][R8.64] ;  /* 0x00000006081d7981 */ /* 0x000f68000c1e1900 */
[----:B------:R-:W5:Y:S04]  /*0340*/  LDG.E R11, desc[UR6][R12.64] ;  /* 0x000000060c0b7981 */ /* 0x000f68000c1e1900 */
[----:B------:R-:W5:Y:S04]  /*0350*/  LDG.E R7, desc[UR6][R2.64+-0x4] ;  /* 0xfffffc0602077981 */ /* 0x000f68000c1e1900 */
[----:B------:R-:W5:Y:S04]  /*0360*/  LDG.E R8, desc[UR6][R2.64] ;  /* 0x0000000602087981 */ /* 0x000f68000c1e1900 */
[----:B------:R-:W5:Y:S01]  /*0370*/  LDG.E R9, desc[UR6][R2.64+0x8] ;  /* 0x0000080602097981 */ /* 0x000f62000c1e1900 */
[----:B--2---:R-:W-:-:S02]  /*0380*/  IMAD R21, R21, R24, R25 ;  /* 0x0000001815157224 */ /* 0x004fc400078e0219 */
[C---:B------:R-:W-:Y:S02]  /*0390*/  IMAD.WIDE R24, R15.reuse, 0x4, R12 ;  /* 0x000000040f187825 */ /* 0x040fe400078e020c */
[----:B------:R-:W2:Y:S02]  /*03a0*/  LDG.E R12, desc[UR6][R2.64+0x4] ;  /* 0x00000406020c7981 */ /* 0x000ea4000c1e1900 */
[----:B-1----:R-:W-:Y:S02]  /*03b0*/  IMAD.WIDE R4, R15, 0x4, R24 ;  /* 0x000000040f047825 */ /* 0x002fe400078e0218 */
[----:B------:R0:W2:Y:S04]  /*03c0*/  LDG.E R13, desc[UR6][R2.64+0xc] ;  /* 0x00000c06020d7981 */ /* 0x0000a8000c1e1900 */
[----:B------:R-:W2:Y:S04]  /*03d0*/  LDG.E R4, desc[UR6][R4.64] ;  /* 0x0000000604047981 */ /* 0x000ea8000c1e1900 */
[----:B------:R-:W0:Y:S01]  /*03e0*/  LDG.E R2, desc[UR6][R24.64] ;  /* 0x0000000618027981 */ /* 0x000e22000c1e1900 */
[----:B---3--:R-:W-:Y:S01]  /*03f0*/  IMAD R10, R23, R10, R21 ;  /* 0x0000000a170a7224 */ /* 0x008fe200078e0215 */
[----:B------:R-:W-:-:S03]  /*0400*/  IADD3 R20, PT, PT, R20, 0x8, RZ ;  /* 0x0000000814147810 */ /* 0x000fc60007ffe0ff */
[----:B----4-:R-:W-:Y:S01]  /*0410*/  IMAD R10, R28, R27, R10 ;  /* 0x0000001b1c0a7224 */ /* 0x010fe200078e020a */
[----:B------:R-:W-:-:S03]  /*0420*/  ISETP.NE.AND P1, PT, R20, RZ, PT ;  /* 0x000000ff1400720c */ /* 0x000fc60003f25270 */
[----:B-----5:R-:W-:-:S04]  /*0430*/  IMAD R6, R7, R6, R10 ;  /* 0x0000000607067224 */ /* 0x020fc800078e020a */
[----:B------:R-:W-:Y:S01]  /*0440*/  IMAD R6, R8, R29, R6 ;  /* 0x0000001d08067224 */ /* 0x000fe200078e0206 */
[----:B------:R-:W-:Y:S02]  /*0450*/  LEA R22, R15, R22, 0x3 ;  /* 0x000000160f167211 */ /* 0x000fe400078e18ff */
[----:B------:R-:W-:Y:S01]  /*0460*/  IADD3 R16, PT, PT, R16, 0x8, RZ ;  /* 0x0000000810107810 */ /* 0x000fe20007ffe0ff */
[----:B--2---:R-:W-:-:S04]  /*0470*/  IMAD R6, R12, R11, R6 ;  /* 0x0000000b0c067224 */ /* 0x004fc800078e0206 */
[----:B0-----:R-:W-:-:S04]  /*0480*/  IMAD R2, R9, R2, R6 ;  /* 0x0000000209027224 */ /* 0x001fc800078e0206 */
[----:B------:R-:W-:Y:S01]  /*0490*/  IMAD R25, R13, R4, R2 ;  /* 0x000000040d197224 */ /* 0x000fe200078e0202 */
[----:B------:R-:W-:Y:S06]  /*04a0*/  @P1 BRA `(.L_x_2) ;  /* 0xfffffffc005c1947 */ /* 0x000fec000383ffff */
.L_x_1:
[----:B------:R-:W-:Y:S05]  /*04b0*/  @!P0 BRA `(.L_x_0) ;  /* 0x0000000000d48947 */ /* 0x000fea0003800000 */
[----:B------:R-:W-:Y:S02]  /*04c0*/  ISETP.GE.U32.AND P0, PT, R26, 0x4, PT ;  /* 0x000000041a00780c */ /* 0x000fe40003f06070 */
[----:B------:R-:W-:-:S04]  /*04d0*/  LOP3.LUT R13, R17, 0x3, RZ, 0xc0, !PT ;  /* 0x00000003110d7812 */ /* 0x000fc800078ec0ff */
[----:B------:R-:W-:-:S07]  /*04e0*/  ISETP.NE.AND P1, PT, R13, RZ, PT ;  /* 0x000000ff0d00720c */ /* 0x000fce0003f25270 */
[----:B------:R-:W-:Y:S06]  /*04f0*/  @!P0 BRA `(.L_x_3) ;  /* 0x0000000000588947 */ /* 0x000fec0003800000 */
[----:B------:R-:W0:Y:S01]  /*0500*/  LDC.64 R8, c[0x0][0x388] ;  /* 0x0000e200ff087b82 */ /* 0x000e220000000a00 */
[----:B------:R-:W-:Y:S01]  /*0510*/  IMAD R7, R19, R15, R0 ;  /* 0x0000000f13077224 */ /* 0x000fe200078e0200 */
[----:B------:R-:W-:-:S06]  /*0520*/  IADD3 R5, PT, PT, R18, R19, RZ ;  /* 0x0000001312057210 */ /* 0x000fcc0007ffe0ff */
[----:B------:R-:W1:Y:S01]  /*0530*/  LDC.64 R2, c[0x0][0x380] ;  /* 0x0000e000ff027b82 */ /* 0x000e620000000a00 */
[----:B0-----:R-:W-:-:S04]  /*0540*/  IMAD.WIDE R8, R7, 0x4, R8 ;  /* 0x0000000407087825 */ /* 0x001fc800078e0208 */
[----:B------:R-:W-:Y:S02]  /*0550*/  IMAD.WIDE R10, R15, 0x4, R8 ;  /* 0x000000040f0a7825 */ /* 0x000fe400078e0208 */
[----:B------:R-:W2:Y:S02]  /*0560*/  LDG.E R8, desc[UR6][R8.64] ;  /* 0x0000000608087981 */ /* 0x000ea4000c1e1900 */
[----:B-1----:R-:W-:-:S04]  /*0570*/  IMAD.WIDE R2, R5, 0x4, R2 ;  /* 0x0000000405027825 */ /* 0x002fc800078e0202 */
[C---:B------:R-:W-:Y:S01]  /*0580*/  IMAD.WIDE R4, R15.reuse, 0x4, R10 ;  /* 0x000000040f047825 */ /* 0x040fe200078e020a */
[----:B------:R-:W2:Y:S04]  /*0590*/  LDG.E R12, desc[UR6][R2.64] ;  /* 0x00000006020c7981 */ /* 0x000ea8000c1e1900 */
[----:B------:R-:W3:Y:S01]  /*05a0*/  LDG.E R10, desc[UR6][R10.64] ;  /* 0x000000060a0a7981 */ /* 0x000ee2000c1e1900 */
[----:B------:R-:W-:-:S03]  /*05b0*/  IMAD.WIDE R6, R15, 0x4, R4 ;  /* 0x000000040f067825 */ /* 0x000fc600078e0204 */
[----:B------:R-:W3:Y:S04]  /*05c0*/  LDG.E R21, desc[UR6][R2.64+0x4] ;  /* 0x0000040602157981 */ /* 0x000ee8000c1e1900 */
[----:B------:R-:W4:Y:S04]  /*05d0*/  LDG.E R16, desc[UR6][R4.64] ;  /* 0x0000000604107981 */ /* 0x000f28000c1e1900 */
[----:B------:R-:W4:Y:S04]  /*05e0*/  LDG.E R23, desc[UR6][R2.64+0x8] ;  /* 0x0000080602177981 */ /* 0x000f28000c1e1900 */
[----:B------:R-:W5:Y:S04]  /*05f0*/  LDG.E R27, desc[UR6][R2.64+0xc] ;  /* 0x00000c06021b7981 */ /* 0x000f68000c1e1900 */
[----:B------:R-:W5:Y:S01]  /*0600*/  LDG.E R6, desc[UR6][R6.64] ;  /* 0x0000000606067981 */ /* 0x000f62000c1e1900 */
[----:B------:R-:W-:Y:S01]  /*0610*/  IADD3 R19, PT, PT, R19, 0x4, RZ ;  /* 0x0000000413137810 */ /* 0x000fe20007ffe0ff */
[----:B--2---:R-:W-:-:S04]  /*0620*/  IMAD R12, R12, R8, R25 ;  /* 0x000000080c0c7224 */ /* 0x004fc800078e0219 */
[----:B---3--:R-:W-:-:S04]  /*0630*/  IMAD R12, R21, R10, R12 ;  /* 0x0000000a150c7224 */ /* 0x008fc800078e020c */
[----:B----4-:R-:W-:-:S04]  /*0640*/  IMAD R12, R23, R16, R12 ;  /* 0x00000010170c7224 */ /* 0x010fc800078e020c */
[----:B-----5:R-:W-:-:S07]  /*0650*/  IMAD R25, R27, R6, R12 ;  /* 0x000000061b197224 */ /* 0x020fce00078e020c */
.L_x_3:
[----:B------:R-:W-:Y:S05]  /*0660*/  @!P1 BRA `(.L_x_0) ;  /* 0x0000000000689947 */ /* 0x000fea0003800000 */
[----:B------:R-:W0:Y:S01]  /*0670*/  LDC.64 R8, c[0x0][0x388] ;  /* 0x0000e200ff087b82 */ /* 0x000e220000000a00 */
[----:B------:R-:W-:Y:S02]  /*0680*/  ISETP.NE.AND P0, PT, R13, 0x1, PT ;  /* 0x000000010d00780c */ /* 0x000fe40003f05270 */
[----:B------:R-:W-:-:S04]  /*0690*/  LOP3.LUT R17, R17, 0x1, RZ, 0xc0, !PT ;  /* 0x0000000111117812 */ /* 0x000fc800078ec0ff */
[----:B------:R-:W-:Y:S01]  /*06a0*/  ISETP.NE.U32.AND P1, PT, R17, 0x1, PT ;  /* 0x000000011100780c */ /* 0x000fe20003f25070 */
[----:B------:R-:W1:Y:S06]  /*06b0*/  LDC.64 R6, c[0x0][0x380] ;  /* 0x0000e000ff067b82 */ /* 0x000e6c0000000a00 */
[C---:B------:R-:W-:Y:S01]  /*06c0*/  @P0 IMAD R13, R19.reuse, R15, R0 ;  /* 0x0000000f130d0224 */ /* 0x040fe200078e0200 */
[----:B------:R-:W-:Y:S01]  /*06d0*/  @P0 IADD3 R11, PT, PT, R18, R19, RZ ;  /* 0x00000013120b0210 */ /* 0x000fe20007ffe0ff */
[----:B------:R-:W2:Y:S01]  /*06e0*/  LDC.64 R4, c[0x0][0x380] ;  /* 0x0000e000ff047b82 */ /* 0x000ea20000000a00 */
[----:B------:R-:W-:-:S07]  /*06f0*/  @P0 IADD3 R19, PT, PT, R19, 0x2, RZ ;  /* 0x0000000213130810 */ /* 0x000fce0007ffe0ff */
[----:B------:R-:W3:Y:S01]  /*0700*/  LDC.64 R2, c[0x0][0x388] ;  /* 0x0000e200ff027b82 */ /* 0x000ee20000000a00 */
[----:B0-----:R-:W-:Y:S01]  /*0710*/  @P0 IMAD.WIDE R8, R13, 0x4, R8 ;  /* 0x000000040d080825 */ /* 0x001fe200078e0208 */
[----:B------:R-:W-:-:S03]  /*0720*/  @!P1 IADD3 R13, PT, PT, R18, R19, RZ ;  /* 0x00000013120d9210 */ /* 0x000fc60007ffe0ff */
[----:B------:R-:W-:Y:S01]  /*0730*/  @!P1 IMAD R19, R19, R15, R0 ;  /* 0x0000000f13139224 */ /* 0x000fe200078e0200 */
[----:B------:R-:W4:Y:S01]  /*0740*/  @P0 LDG.E R16, desc[UR6][R8.64] ;  /* 0x0000000608100981 */ /* 0x000f22000c1e1900 */
[----:B-1----:R-:W-:-:S04]  /*0750*/  @P0 IMAD.WIDE R6, R11, 0x4, R6 ;  /* 0x000000040b060825 */ /* 0x002fc800078e0206 */
[----:B------:R-:W-:Y:S01]  /*0760*/  @P0 IMAD.WIDE R10, R15, 0x4, R8 ;  /* 0x000000040f0a0825 */ /* 0x000fe200078e0208 */
[----:B------:R-:W4:Y:S03]  /*0770*/  @P0 LDG.E R12, desc[UR6][R6.64] ;  /* 0x00000006060c0981 */ /* 0x000f26000c1e1900 */
[----:B--2---:R-:W-:Y:S01]  /*0780*/  @!P1 IMAD.WIDE R4, R13, 0x4, R4 ;  /* 0x000000040d049825 */ /* 0x004fe200078e0204 */
[----:B------:R-:W2:Y:S04]  /*0790*/  @P0 LDG.E R17, desc[UR6][R6.64+0x4] ;  /* 0x0000040606110981 */ /* 0x000ea8000c1e1900 */
[----:B------:R-:W2:Y:S01]  /*07a0*/  @P0 LDG.E R10, desc[UR6][R10.64] ;  /* 0x000000060a0a0981 */ /* 0x000ea2000c1e1900 */
[----:B---3--:R-:W-:-:S03]  /*07b0*/  @!P1 IMAD.WIDE R2, R19, 0x4, R2 ;  /* 0x0000000413029825 */ /* 0x008fc600078e0202 */
[----:B------:R-:W3:Y:S04]  /*07c0*/  @!P1 LDG.E R4, desc[UR6][R4.64] ;  /* 0x0000000604049981 */ /* 0x000ee8000c1e1900 */
[----:B------:R-:W3:Y:S01]  /*07d0*/  @!P1 LDG.E R2, desc[UR6][R2.64] ;  /* 0x0000000602029981 */ /* 0x000ee2000c1e1900 */
[----:B----4-:R-:W-:-:S04]  /*07e0*/  @P0 IMAD R12, R12, R16, R25 ;  /* 0x000000100c0c0224 */ /* 0x010fc800078e0219 */
[----:B--2---:R-:W-:-:S04]  /*07f0*/  @P0 IMAD R25, R17, R10, R12 ;  /* 0x0000000a11190224 */ /* 0x004fc800078e020c */
[----:B---3--:R-:W-:-:S07]  /*0800*/  @!P1 IMAD R25, R4, R2, R25 ;  /* 0x0000000204199224 */ /* 0x008fce00078e0219 */
.L_x_0:
[----:B------:R-:W0:Y:S01]  /*0810*/  LDC.64 R2, c[0x0][0x390] ;  /* 0x0000e400ff027b82 */ /* 0x000e220000000a00 */
[----:B------:R-:W-:-:S04]  /*0820*/  IMAD R15, R14, R15, R0 ;  /* 0x0000000f0e0f7224 */ /* 0x000fc800078e0200 */
[----:B0-----:R-:W-:-:S05]  /*0830*/  IMAD.WIDE R2, R15, 0x4, R2 ;  /* 0x000000040f027825 */ /* 0x001fca00078e0202 */
[----:B------:R-:W-:Y:S01]  /*0840*/  STG.E desc[UR6][R2.64], R25 ;  /* 0x0000001902007986 */ /* 0x000fe2000c101906 */
[----:B------:R-:W-:Y:S05]  /*0850*/  EXIT ;  /* 0x000000000000794d */ /* 0x000fea0003800000 */
.L_x_4:
[----:B------:R-:W-:-:S00]  /*0860*/  BRA `(.L_x_4) ;  /* 0xfffffffc00fc7947 */ /* 0x000fc0000383ffff */
[----:B------:R-:W-:-:S00]  /*0870*/  NOP ;  /* 0x0000000000007918 */ /* 0x000fc00000000000 */
        /* <DEDUP_REMOVED lines=8> */
.L_x_5:


//--------------------- .nv.shared.reserved.0     --------------------------
	.section	.nv.shared.reserved.0,"aw",@nobits
	.weak		__nv_reservedSMEM_offset_0_alias
	.size		__nv_reservedSMEM_offset_0_alias, 0, 64
	.other		__nv_reservedSMEM_offset_0_alias,@"STO_CUDA_RESERVED_SHARED STV_DEFAULT"
__nv_reservedSMEM_offset_0_alias:
	.zero		0
	.zero		64


//--------------------- .nv.constant0._Z10matrix_mulPiS_S_iii --------------------------
	.section	.nv.constant0._Z10matrix_mulPiS_S_iii,"a",@progbits
	.sectionflags	@""
	.align	4
.nv.constant0._Z10matrix_mulPiS_S_iii:
	.zero		932


//--------------------- SYMBOLS --------------------------

	.type		.nv.reservedSmem.offset0,@object
	.size		.nv.reservedSmem.offset0,0x4
